//
// Generated by NVIDIA NVVM Compiler
//
// Compiler Build ID: CL-36424714
// Cuda compilation tools, release 13.0, V13.0.88
// Based on NVVM 20.0.0
//

.version 9.0
.target sm_100
.address_size 64

	// .globl	_Z9transposePiS_ii

.visible .entry _Z9transposePiS_ii(
	.param .u64 .ptr .align 1 _Z9transposePiS_ii_param_0,
	.param .u64 .ptr .align 1 _Z9transposePiS_ii_param_1,
	.param .u32 _Z9transposePiS_ii_param_2,
	.param .u32 _Z9transposePiS_ii_param_3
)
{
	.reg .pred 	%p<4>;
	.reg .b32 	%r<16>;
	.reg .b64 	%rd<9>;

	ld.param.u64 	%rd1, [_Z9transposePiS_ii_param_0];
	ld.param.u64 	%rd2, [_Z9transposePiS_ii_param_1];
	ld.param.u32 	%r4, [_Z9transposePiS_ii_param_2];
	ld.param.u32 	%r3, [_Z9transposePiS_ii_param_3];
	mov.u32 	%r6, %tid.x;
	mov.u32 	%r7, %ctaid.x;
	mov.u32 	%r8, %ntid.x;
	mad.lo.s32 	%r1, %r7, %r8, %r6;
	mov.u32 	%r9, %tid.y;
	mov.u32 	%r10, %ctaid.y;
	mov.u32 	%r11, %ntid.y;
	mad.lo.s32 	%r12, %r10, %r11, %r9;
	setp.ge.s32 	%p1, %r1, %r3;
	setp.ge.s32 	%p2, %r12, %r4;
	or.pred  	%p3, %p1, %p2;
	@%p3 bra 	$L__BB0_2;
	cvta.to.global.u64 	%rd3, %rd1;
	cvta.to.global.u64 	%rd4, %rd2;
	mad.lo.s32 	%r13, %r3, %r1, %r12;
	mul.wide.s32 	%rd5, %r13, 4;
	add.s64 	%rd6, %rd3, %rd5;
	ld.global.u32 	%r14, [%rd6];
	mad.lo.s32 	%r15, %r3, %r12, %r1;
	mul.wide.s32 	%rd7, %r15, 4;
	add.s64 	%rd8, %rd4, %rd7;
	st.global.u32 	[%rd8], %r14;
$L__BB0_2:
	ret;

}


// ===== COMPILED SASS (sm_100) =====

	.target	sm_100

	.elftype	@"ET_EXEC"


//--------------------- .note.nv.tkinfo           --------------------------
	.section	.note.nv.tkinfo,"",@"SHT_NOTE"
	.sectionflags	@"SHF_NOTE_NV_TKINFO"
	.tkinfo
        /*0018*/ 	.word	0x00000002
        /*0030*/ 	.string	""
        /*0030*/ 	.string	"ptxas"
        /*0030*/ 	.string	"Cuda compilation tools, release 13.0, V13.0.88"
        /*0030*/ 	.string	"Build cuda_13.0.r13.0/compiler.36424714_0"
        /*0030*/ 	.string	"-arch sm_100 -m 64 "



//--------------------- .note.nv.cuinfo           --------------------------
	.section	.note.nv.cuinfo,"",@"SHT_NOTE"
	.sectionflags	@"SHF_NOTE_NV_CUINFO"
        /*0018*/ 	.short	0x0002
        /*001a*/ 	.short	0x0064
        /*001c*/ 	.short	0x0082
	.zero		2


//--------------------- .nv.info                  --------------------------
	.section	.nv.info,"",@"SHT_CUDA_INFO"
	.align	4


	//----- nvinfo : EIATTR_REGCOUNT
	.align		4
        /*0000*/ 	.byte	0x04, 0x2f
        /*0002*/ 	.short	(.L_1 - .L_0)
	.align		4
.L_0:
        /*0004*/ 	.word	index@(_Z9transposePiS_ii)
        /*0008*/ 	.word	0x0000000a


	//----- nvinfo : EIATTR_FRAME_SIZE
	.align		4
.L_1:
        /*000c*/ 	.byte	0x04, 0x11
        /*000e*/ 	.short	(.L_3 - .L_2)
	.align		4
.L_2:
        /*0010*/ 	.word	index@(_Z9transposePiS_ii)
        /*0014*/ 	.word	0x00000000


	//----- nvinfo : EIATTR_MIN_STACK_SIZE
	.align		4
.L_3:
        /*0018*/ 	.byte	0x04, 0x12
        /*001a*/ 	.short	(.L_5 - .L_4)
	.align		4
.L_4:
        /*001c*/ 	.word	index@(_Z9transposePiS_ii)
        /*0020*/ 	.word	0x00000000
.L_5:


//--------------------- .nv.compat                --------------------------
	.section	.nv.compat,"",@"SHT_CUDA_COMPAT_INFO"
	.align	4
        /*0000*/ 	.byte	0x02, 0x09, 0x00, 0x00, 0x02, 0x02, 0x01, 0x00, 0x02, 0x05, 0x05, 0x00, 0x03, 0x07, 0x01, 0x01
        /*0010*/ 	.byte	0x02, 0x03, 0x00, 0x00, 0x02, 0x06, 0x01, 0x00, 0x04, 0x0b, 0x08, 0x00, 0x09, 0x00, 0x00, 0x00
        /*0020*/ 	.byte	0x00, 0x00, 0x00, 0x00


//--------------------- .nv.info._Z9transposePiS_ii --------------------------
	.section	.nv.info._Z9transposePiS_ii,"",@"SHT_CUDA_INFO"
	.sectionflags	@""
	.align	4


	//----- nvinfo : EIATTR_CUDA_API_VERSION
	.align		4
        /*0000*/ 	.byte	0x04, 0x37
        /*0002*/ 	.short	(.L_7 - .L_6)
.L_6:
        /*0004*/ 	.word	0x00000082


	//----- nvinfo : EIATTR_KPARAM_INFO
	.align		4
.L_7:
        /*0008*/ 	.byte	0x04, 0x17
        /*000a*/ 	.short	(.L_9 - .L_8)
.L_8:
        /*000c*/ 	.word	0x00000000
        /*0010*/ 	.short	0x0003
        /*0012*/ 	.short	0x0014
        /*0014*/ 	.byte	0x00, 0xf0, 0x11, 0x00


	//----- nvinfo : EIATTR_KPARAM_INFO
	.align		4
.L_9:
        /*0018*/ 	.byte	0x04, 0x17
        /*001a*/ 	.short	(.L_11 - .L_10)
.L_10:
        /*001c*/ 	.word	0x00000000
        /*0020*/ 	.short	0x0002
        /*0022*/ 	.short	0x0010
        /*0024*/ 	.byte	0x00, 0xf0, 0x11, 0x00


	//----- nvinfo : EIATTR_KPARAM_INFO
	.align		4
.L_11:
        /*0028*/ 	.byte	0x04, 0x17
        /*002a*/ 	.short	(.L_13 - .L_12)
.L_12:
        /*002c*/ 	.word	0x00000000
        /*0030*/ 	.short	0x0001
        /*0032*/ 	.short	0x0008
        /*0034*/ 	.byte	0x00, 0xf5, 0x21, 0x00


	//----- nvinfo : EIATTR_KPARAM_INFO
	.align		4
.L_13:
        /*0038*/ 	.byte	0x04, 0x17
        /*003a*/ 	.short	(.L_15 - .L_14)
.L_14:
        /*003c*/ 	.word	0x00000000
        /*0040*/ 	.short	0x0000
        /*0042*/ 	.short	0x0000
        /*0044*/ 	.byte	0x00, 0xf5, 0x21, 0x00


	//----- nvinfo : EIATTR_SPARSE_MMA_MASK
	.align		4
.L_15:
        /*0048*/ 	.byte	0x03, 0x50
        /*004a*/ 	.short	0x0000


	//----- nvinfo : EIATTR_MAXREG_COUNT
	.align		4
        /*004c*/ 	.byte	0x03, 0x1b
        /*004e*/ 	.short	0x00ff


	//----- nvinfo : EIATTR_MERCURY_ISA_VERSION
	.align		4
        /*0050*/ 	.byte	0x03, 0x5f
        /*0052*/ 	.short	0x0101


	//----- nvinfo : EIATTR_VRC_CTA_INIT_COUNT
	.align		4
        /*0054*/ 	.byte	0x02, 0x4a
	.zero		1
	.zero		1


	//----- nvinfo : EIATTR_EXIT_INSTR_OFFSETS
	.align		4
        /*0058*/ 	.byte	0x04, 0x1c
        /*005a*/ 	.short	(.L_17 - .L_16)


	//   ....[0]....
.L_16:
        /*005c*/ 	.word	0x000000c0


	//   ....[1]....
        /*0060*/ 	.word	0x00000160


	//----- nvinfo : EIATTR_CBANK_PARAM_SIZE
	.align		4
.L_17:
        /*0064*/ 	.byte	0x03, 0x19
        /*0066*/ 	.short	0x0018


	//----- nvinfo : EIATTR_PARAM_CBANK
	.align		4
        /*0068*/ 	.byte	0x04, 0x0a
        /*006a*/ 	.short	(.L_19 - .L_18)
	.align		4
.L_18:
        /*006c*/ 	.word	index@(.nv.constant0._Z9transposePiS_ii)
        /*0070*/ 	.short	0x0380
        /*0072*/ 	.short	0x0018


	//----- nvinfo : EIATTR_SW_WAR
	.align		4
.L_19:
        /*0074*/ 	.byte	0x04, 0x36
        /*0076*/ 	.short	(.L_21 - .L_20)
.L_20:
        /*0078*/ 	.word	0x00000008
.L_21:


//--------------------- .nv.callgraph             --------------------------
	.section	.nv.callgraph,"",@"SHT_CUDA_CALLGRAPH"
	.align	4
	.sectionentsize	8
	.align		4
        /*0000*/ 	.word	0x00000000
	.align		4
        /*0004*/ 	.word	0xffffffff
	.align		4
        /*0008*/ 	.word	0x00000000
	.align		4
        /*000c*/ 	.word	0xfffffffe
	.align		4
        /*0010*/ 	.word	0x00000000
	.align		4
        /*0014*/ 	.word	0xfffffffd
	.align		4
        /*0018*/ 	.word	0x00000000
	.align		4
        /*001c*/ 	.word	0xfffffffc


//--------------------- .text._Z9transposePiS_ii  --------------------------
	.section	.text._Z9transposePiS_ii,"ax",@progbits
	.align	128
        .global         _Z9transposePiS_ii
        .type           _Z9transposePiS_ii,@function
        .size           _Z9transposePiS_ii,(.L_x_1 - _Z9transposePiS_ii)
        .other          _Z9transposePiS_ii,@"STO_CUDA_ENTRY STV_DEFAULT"
_Z9transposePiS_ii:
.text._Z9transposePiS_ii:
[----:B------:R-:W-:Y:S01]  /*0000*/  LDC R1, c[0x0][0x37c] ;  /* 0x0000df00ff017b82 */ /* 0x000fe20000000800 */
[----:B------:R-:W0:Y:S07]  /*0010*/  S2R R7, SR_TID.Y ;  /* 0x0000000000077919 */ /* 0x000e2e0000002200 */
[----:B------:R-:W1:Y:S01]  /*0020*/  LDC R3, c[0x0][0x360] ;  /* 0x0000d800ff037b82 */ /* 0x000e620000000800 */
[----:B------:R-:W2:Y:S01]  /*0030*/  LDCU.64 UR6, c[0x0][0x390] ;  /* 0x00007200ff0677ac */ /* 0x000ea20008000a00 */
[----:B------:R-:W1:Y:S06]  /*0040*/  S2R R0, SR_TID.X ;  /* 0x0000000000007919 */ /* 0x000e6c0000002100 */
[----:B------:R-:W0:Y:S08]  /*0050*/  S2UR UR5, SR_CTAID.Y ;  /* 0x00000000000579c3 */ /* 0x000e300000002600 */
[----:B------:R-:W0:Y:S08]  /*0060*/  LDC R2, c[0x0][0x364] ;  /* 0x0000d900ff027b82 */ /* 0x000e300000000800 */
[----:B------:R-:W1:Y:S01]  /*0070*/  S2UR UR4, SR_CTAID.X ;  /* 0x00000000000479c3 */ /* 0x000e620000002500 */
[----:B0-----:R-:W-:-:S05]  /*0080*/  IMAD R7, R2, UR5, R7 ;  /* 0x0000000502077c24 */ /* 0x001fca000f8e0207 */
[----:B--2---:R-:W-:Y:S01]  /*0090*/  ISETP.GE.AND P0, PT, R7, UR6, PT ;  /* 0x0000000607007c0c */ /* 0x004fe2000bf06270 */
[----:B-1----:R-:W-:-:S05]  /*00a0*/  IMAD R0, R3, UR4, R0 ;  /* 0x0000000403007c24 */ /* 0x002fca000f8e0200 */
[----:B------:R-:W-:-:S13]  /*00b0*/  ISETP.GE.OR P0, PT, R0, UR7, P0 ;  /* 0x0000000700007c0c */ /* 0x000fda0008706670 */
[----:B------:R-:W-:Y:S05]  /*00c0*/  @P0 EXIT ;  /* 0x000000000000094d */ /* 0x000fea0003800000 */
[----:B------:R-:W0:Y:S01]  /*00d0*/  LDC.64 R2, c[0x0][0x380] ;  /* 0x0000e000ff027b82 */ /* 0x000e220000000a00 */
[----:B------:R-:W1:Y:S01]  /*00e0*/  LDCU.64 UR4, c[0x0][0x358] ;  /* 0x00006b00ff0477ac */ /* 0x000e620008000a00 */
[----:B------:R-:W-:-:S04]  /*00f0*/  IMAD R5, R0, UR7, R7 ;  /* 0x0000000700057c24 */ /* 0x000fc8000f8e0207 */
[----:B0-----:R-:W-:Y:S02]  /*0100*/  IMAD.WIDE R2, R5, 0x4, R2 ;  /* 0x0000000405027825 */ /* 0x001fe400078e0202 */
[----:B------:R-:W0:Y:S04]  /*0110*/  LDC.64 R4, c[0x0][0x388] ;  /* 0x0000e200ff047b82 */ /* 0x000e280000000a00 */
[----:B-1----:R-:W2:Y:S01]  /*0120*/  LDG.E R3, desc[UR4][R2.64] ;  /* 0x0000000402037981 */ /* 0x002ea2000c1e1900 */
[----:B------:R-:W-:-:S04]  /*0130*/  IMAD R7, R7, UR7, R0 ;  /* 0x0000000707077c24 */ /* 0x000fc8000f8e0200 */
[----:B0-----:R-:W-:-:S05]  /*0140*/  IMAD.WIDE R4, R7, 0x4, R4 ;  /* 0x0000000407047825 */ /* 0x001fca00078e0204 */
[----:B--2---:R-:W-:Y:S01]  /*0150*/  STG.E desc[UR4][R4.64], R3 ;  /* 0x0000000304007986 */ /* 0x004fe2000c101904 */
[----:B------:R-:W-:Y:S05]  /*0160*/  EXIT ;  /* 0x000000000000794d */ /* 0x000fea0003800000 */
.L_x_0:
[----:B------:R-:W-:-:S00]  /*0170*/  BRA `(.L_x_0) ;  /* 0xfffffffc00fc7947 */ /* 0x000fc0000383ffff */
[----:B------:R-:W-:-:S00]  /*0180*/  NOP ;  /* 0x0000000000007918 */ /* 0x000fc00000000000 */
[----:B------:R-:W-:-:S00]  /*0190*/  NOP ;  /* 0x0000000000007918 */ /* 0x000fc00000000000 */
[----:B------:R-:W-:-:S00]  /*01a0*/  NOP ;  /* 0x0000000000007918 */ /* 0x000fc00000000000 */
[----:B------:R-:W-:-:S00]  /*01b0*/  NOP ;  /* 0x0000000000007918 */ /* 0x000fc00000000000 */
[----:B------:R-:W-:-:S00]  /*01c0*/  NOP ;  /* 0x0000000000007918 */ /* 0x000fc00000000000 */
[----:B------:R-:W-:-:S00]  /*01d0*/  NOP ;  /* 0x0000000000007918 */ /* 0x000fc00000000000 */
[----:B------:R-:W-:-:S00]  /*01e0*/  NOP ;  /* 0x0000000000007918 */ /* 0x000fc00000000000 */
[----:B------:R-:W-:-:S00]  /*01f0*/  NOP ;  /* 0x0000000000007918 */ /* 0x000fc00000000000 */
.L_x_1:


//--------------------- .nv.shared.reserved.0     --------------------------
	.section	.nv.shared.reserved.0,"aw",@nobits
	.weak		__nv_reservedSMEM_offset_0_alias
	.size		__nv_reservedSMEM_offset_0_alias, 0, 64
	.other		__nv_reservedSMEM_offset_0_alias,@"STO_CUDA_RESERVED_SHARED STV_DEFAULT"
__nv_reservedSMEM_offset_0_alias:
	.zero		0
	.zero		64


//--------------------- .nv.constant0._Z9transposePiS_ii --------------------------
	.section	.nv.constant0._Z9transposePiS_ii,"a",@progbits
	.sectionflags	@""
	.align	4
.nv.constant0._Z9transposePiS_ii:
	.zero		920


//--------------------- SYMBOLS --------------------------

	.type		.nv.reservedSmem.offset0,@object
	.size		.nv.reservedSmem.offset0,0x4
